//
// Generated by NVIDIA NVVM Compiler
//
// Compiler Build ID: CL-36424714
// Cuda compilation tools, release 13.0, V13.0.88
// Based on NVVM 20.0.0
//

.version 9.0
.target sm_100
.address_size 64

	// .globl	_Z12vecAddKernelPfS_S_i

.visible .entry _Z12vecAddKernelPfS_S_i(
	.param .u64 .ptr .align 1 _Z12vecAddKernelPfS_S_i_param_0,
	.param .u64 .ptr .align 1 _Z12vecAddKernelPfS_S_i_param_1,
	.param .u64 .ptr .align 1 _Z12vecAddKernelPfS_S_i_param_2,
	.param .u32 _Z12vecAddKernelPfS_S_i_param_3
)
{
	.reg .pred 	%p<2>;
	.reg .b32 	%r<6>;
	.reg .b32 	%f<4>;
	.reg .b64 	%rd<11>;

	ld.param.u64 	%rd1, [_Z12vecAddKernelPfS_S_i_param_0];
	ld.param.u64 	%rd2, [_Z12vecAddKernelPfS_S_i_param_1];
	ld.param.u64 	%rd3, [_Z12vecAddKernelPfS_S_i_param_2];
	ld.param.u32 	%r1, [_Z12vecAddKernelPfS_S_i_param_3];
	setp.gt.s32 	%p1, %r1, 99;
	@%p1 bra 	$L__BB0_2;
	cvta.to.global.u64 	%rd4, %rd1;
	cvta.to.global.u64 	%rd5, %rd2;
	cvta.to.global.u64 	%rd6, %rd3;
	mov.u32 	%r2, %ctaid.x;
	mov.u32 	%r3, %ntid.x;
	mov.u32 	%r4, %tid.x;
	mad.lo.s32 	%r5, %r3, %r2, %r4;
	mul.wide.s32 	%rd7, %r5, 4;
	add.s64 	%rd8, %rd4, %rd7;
	ld.global.f32 	%f1, [%rd8];
	add.s64 	%rd9, %rd5, %rd7;
	ld.global.f32 	%f2, [%rd9];
	add.f32 	%f3, %f1, %f2;
	add.s64 	%rd10, %rd6, %rd7;
	st.global.f32 	[%rd10], %f3;
$L__BB0_2:
	ret;

}


// ===== COMPILED SASS (sm_100) =====

	.target	sm_100

	.elftype	@"ET_EXEC"


//--------------------- .note.nv.tkinfo           --------------------------
	.section	.note.nv.tkinfo,"",@"SHT_NOTE"
	.sectionflags	@"SHF_NOTE_NV_TKINFO"
	.tkinfo
        /*0018*/ 	.word	0x00000002
        /*0030*/ 	.string	""
        /*0030*/ 	.string	"ptxas"
        /*0030*/ 	.string	"Cuda compilation tools, release 13.0, V13.0.88"
        /*0030*/ 	.string	"Build cuda_13.0.r13.0/compiler.36424714_0"
        /*0030*/ 	.string	"-arch sm_100 -m 64 "



//--------------------- .note.nv.cuinfo           --------------------------
	.section	.note.nv.cuinfo,"",@"SHT_NOTE"
	.sectionflags	@"SHF_NOTE_NV_CUINFO"
        /*0018*/ 	.short	0x0002
        /*001a*/ 	.short	0x0064
        /*001c*/ 	.short	0x0082
	.zero		2


//--------------------- .nv.info                  --------------------------
	.section	.nv.info,"",@"SHT_CUDA_INFO"
	.align	4


	//----- nvinfo : EIATTR_REGCOUNT
	.align		4
        /*0000*/ 	.byte	0x04, 0x2f
        /*0002*/ 	.short	(.L_1 - .L_0)
	.align		4
.L_0:
        /*0004*/ 	.word	index@(_Z12vecAddKernelPfS_S_i)
        /*0008*/ 	.word	0x0000000c


	//----- nvinfo : EIATTR_FRAME_SIZE
	.align		4
.L_1:
        /*000c*/ 	.byte	0x04, 0x11
        /*000e*/ 	.short	(.L_3 - .L_2)
	.align		4
.L_2:
        /*0010*/ 	.word	index@(_Z12vecAddKernelPfS_S_i)
        /*0014*/ 	.word	0x00000000


	//----- nvinfo : EIATTR_MIN_STACK_SIZE
	.align		4
.L_3:
        /*0018*/ 	.byte	0x04, 0x12
        /*001a*/ 	.short	(.L_5 - .L_4)
	.align		4
.L_4:
        /*001c*/ 	.word	index@(_Z12vecAddKernelPfS_S_i)
        /*0020*/ 	.word	0x00000000
.L_5:


//--------------------- .nv.compat                --------------------------
	.section	.nv.compat,"",@"SHT_CUDA_COMPAT_INFO"
	.align	4
        /*0000*/ 	.byte	0x02, 0x09, 0x00, 0x00, 0x02, 0x02, 0x01, 0x00, 0x02, 0x05, 0x05, 0x00, 0x03, 0x07, 0x01, 0x01
        /*0010*/ 	.byte	0x02, 0x03, 0x00, 0x00, 0x02, 0x06, 0x01, 0x00, 0x04, 0x0b, 0x08, 0x00, 0x09, 0x00, 0x00, 0x00
        /*0020*/ 	.byte	0x00, 0x00, 0x00, 0x00


//--------------------- .nv.info._Z12vecAddKernelPfS_S_i --------------------------
	.section	.nv.info._Z12vecAddKernelPfS_S_i,"",@"SHT_CUDA_INFO"
	.sectionflags	@""
	.align	4


	//----- nvinfo : EIATTR_CUDA_API_VERSION
	.align		4
        /*0000*/ 	.byte	0x04, 0x37
        /*0002*/ 	.short	(.L_7 - .L_6)
.L_6:
        /*0004*/ 	.word	0x00000082


	//----- nvinfo : EIATTR_KPARAM_INFO
	.align		4
.L_7:
        /*0008*/ 	.byte	0x04, 0x17
        /*000a*/ 	.short	(.L_9 - .L_8)
.L_8:
        /*000c*/ 	.word	0x00000000
        /*0010*/ 	.short	0x0003
        /*0012*/ 	.short	0x0018
        /*0014*/ 	.byte	0x00, 0xf0, 0x11, 0x00


	//----- nvinfo : EIATTR_KPARAM_INFO
	.align		4
.L_9:
        /*0018*/ 	.byte	0x04, 0x17
        /*001a*/ 	.short	(.L_11 - .L_10)
.L_10:
        /*001c*/ 	.word	0x00000000
        /*0020*/ 	.short	0x0002
        /*0022*/ 	.short	0x0010
        /*0024*/ 	.byte	0x00, 0xf5, 0x21, 0x00


	//----- nvinfo : EIATTR_KPARAM_INFO
	.align		4
.L_11:
        /*0028*/ 	.byte	0x04, 0x17
        /*002a*/ 	.short	(.L_13 - .L_12)
.L_12:
        /*002c*/ 	.word	0x00000000
        /*0030*/ 	.short	0x0001
        /*0032*/ 	.short	0x0008
        /*0034*/ 	.byte	0x00, 0xf5, 0x21, 0x00


	//----- nvinfo : EIATTR_KPARAM_INFO
	.align		4
.L_13:
        /*0038*/ 	.byte	0x04, 0x17
        /*003a*/ 	.short	(.L_15 - .L_14)
.L_14:
        /*003c*/ 	.word	0x00000000
        /*0040*/ 	.short	0x0000
        /*0042*/ 	.short	0x0000
        /*0044*/ 	.byte	0x00, 0xf5, 0x21, 0x00


	//----- nvinfo : EIATTR_SPARSE_MMA_MASK
	.align		4
.L_15:
        /*0048*/ 	.byte	0x03, 0x50
        /*004a*/ 	.short	0x0000


	//----- nvinfo : EIATTR_MAXREG_COUNT
	.align		4
        /*004c*/ 	.byte	0x03, 0x1b
        /*004e*/ 	.short	0x00ff


	//----- nvinfo : EIATTR_MERCURY_ISA_VERSION
	.align		4
        /*0050*/ 	.byte	0x03, 0x5f
        /*0052*/ 	.short	0x0101


	//----- nvinfo : EIATTR_VRC_CTA_INIT_COUNT
	.align		4
        /*0054*/ 	.byte	0x02, 0x4a
	.zero		1
	.zero		1


	//----- nvinfo : EIATTR_EXIT_INSTR_OFFSETS
	.align		4
        /*0058*/ 	.byte	0x04, 0x1c
        /*005a*/ 	.short	(.L_17 - .L_16)


	//   ....[0]....
.L_16:
        /*005c*/ 	.word	0x00000030


	//   ....[1]....
        /*0060*/ 	.word	0x00000130


	//----- nvinfo : EIATTR_CBANK_PARAM_SIZE
	.align		4
.L_17:
        /*0064*/ 	.byte	0x03, 0x19
        /*0066*/ 	.short	0x001c


	//----- nvinfo : EIATTR_PARAM_CBANK
	.align		4
        /*0068*/ 	.byte	0x04, 0x0a
        /*006a*/ 	.short	(.L_19 - .L_18)
	.align		4
.L_18:
        /*006c*/ 	.word	index@(.nv.constant0._Z12vecAddKernelPfS_S_i)
        /*0070*/ 	.short	0x0380
        /*0072*/ 	.short	0x001c


	//----- nvinfo : EIATTR_SW_WAR
	.align		4
.L_19:
        /*0074*/ 	.byte	0x04, 0x36
        /*0076*/ 	.short	(.L_21 - .L_20)
.L_20:
        /*0078*/ 	.word	0x00000008
.L_21:


//--------------------- .nv.callgraph             --------------------------
	.section	.nv.callgraph,"",@"SHT_CUDA_CALLGRAPH"
	.align	4
	.sectionentsize	8
	.align		4
        /*0000*/ 	.word	0x00000000
	.align		4
        /*0004*/ 	.word	0xffffffff
	.align		4
        /*0008*/ 	.word	0x00000000
	.align		4
        /*000c*/ 	.word	0xfffffffe
	.align		4
        /*0010*/ 	.word	0x00000000
	.align		4
        /*0014*/ 	.word	0xfffffffd
	.align		4
        /*0018*/ 	.word	0x00000000
	.align		4
        /*001c*/ 	.word	0xfffffffc


//--------------------- .text._Z12vecAddKernelPfS_S_i --------------------------
	.section	.text._Z12vecAddKernelPfS_S_i,"ax",@progbits
	.align	128
        .global         _Z12vecAddKernelPfS_S_i
        .type           _Z12vecAddKernelPfS_S_i,@function
        .size           _Z12vecAddKernelPfS_S_i,(.L_x_1 - _Z12vecAddKernelPfS_S_i)
        .other          _Z12vecAddKernelPfS_S_i,@"STO_CUDA_ENTRY STV_DEFAULT"
_Z12vecAddKernelPfS_S_i:
.text._Z12vecAddKernelPfS_S_i:
[----:B------:R-:W-:Y:S08]  /*0000*/  LDC R1, c[0x0][0x37c] ;  /* 0x0000df00ff017b82 */ /* 0x000ff00000000800 */
[----:B------:R-:W0:Y:S02]  /*0010*/  LDC R0, c[0x0][0x398] ;  /* 0x0000e600ff007b82 */ /* 0x000e240000000800 */
[----:B0-----:R-:W-:-:S13]  /*0020*/  ISETP.GT.AND P0, PT, R0, 0x63, PT ;  /* 0x000000630000780c */ /* 0x001fda0003f04270 */
[----:B------:R-:W-:Y:S05]  /*0030*/  @P0 EXIT ;  /* 0x000000000000094d */ /* 0x000fea0003800000 */
[----:B------:R-:W0:Y:S01]  /*0040*/  S2R R0, SR_TID.X ;  /* 0x0000000000007919 */ /* 0x000e220000002100 */
[----:B------:R-:W0:Y:S01]  /*0050*/  S2UR UR6, SR_CTAID.X ;  /* 0x00000000000679c3 */ /* 0x000e220000002500 */
[----:B------:R-:W1:Y:S07]  /*0060*/  LDCU.64 UR4, c[0x0][0x358] ;  /* 0x00006b00ff0477ac */ /* 0x000e6e0008000a00 */
[----:B------:R-:W0:Y:S08]  /*0070*/  LDC R9, c[0x0][0x360] ;  /* 0x0000d800ff097b82 */ /* 0x000e300000000800 */
[----:B------:R-:W2:Y:S08]  /*0080*/  LDC.64 R2, c[0x0][0x380] ;  /* 0x0000e000ff027b82 */ /* 0x000eb00000000a00 */
[----:B------:R-:W3:Y:S01]  /*0090*/  LDC.64 R4, c[0x0][0x388] ;  /* 0x0000e200ff047b82 */ /* 0x000ee20000000a00 */
[----:B0-----:R-:W-:-:S07]  /*00a0*/  IMAD R9, R9, UR6, R0 ;  /* 0x0000000609097c24 */ /* 0x001fce000f8e0200 */
[----:B------:R-:W0:Y:S01]  /*00b0*/  LDC.64 R6, c[0x0][0x390] ;  /* 0x0000e400ff067b82 */ /* 0x000e220000000a00 */
[----:B--2---:R-:W-:-:S06]  /*00c0*/  IMAD.WIDE R2, R9, 0x4, R2 ;  /* 0x0000000409027825 */ /* 0x004fcc00078e0202 */
[----:B-1----:R-:W2:Y:S01]  /*00d0*/  LDG.E R2, desc[UR4][R2.64] ;  /* 0x0000000402027981 */ /* 0x002ea2000c1e1900 */
[----:B---3--:R-:W-:-:S06]  /*00e0*/  IMAD.WIDE R4, R9, 0x4, R4 ;  /* 0x0000000409047825 */ /* 0x008fcc00078e0204 */
[----:B------:R-:W2:Y:S01]  /*00f0*/  LDG.E R5, desc[UR4][R4.64] ;  /* 0x0000000404057981 */ /* 0x000ea2000c1e1900 */
[----:B0-----:R-:W-:-:S04]  /*0100*/  IMAD.WIDE R6, R9, 0x4, R6 ;  /* 0x0000000409067825 */ /* 0x001fc800078e0206 */
[----:B--2---:R-:W-:-:S05]  /*0110*/  FADD R9, R2, R5 ;  /* 0x0000000502097221 */ /* 0x004fca0000000000 */
[----:B------:R-:W-:Y:S01]  /*0120*/  STG.E desc[UR4][R6.64], R9 ;  /* 0x0000000906007986 */ /* 0x000fe2000c101904 */
[----:B------:R-:W-:Y:S05]  /*0130*/  EXIT ;  /* 0x000000000000794d */ /* 0x000fea0003800000 */
.L_x_0:
[----:B------:R-:W-:-:S00]  /*0140*/  BRA `(.L_x_0) ;  /* 0xfffffffc00fc7947 */ /* 0x000fc0000383ffff */
[----:B------:R-:W-:-:S00]  /*0150*/  NOP ;  /* 0x0000000000007918 */ /* 0x000fc00000000000 */
        /* <DEDUP_REMOVED lines=10> */
.L_x_1:


//--------------------- .nv.shared.reserved.0     --------------------------
	.section	.nv.shared.reserved.0,"aw",@nobits
	.weak		__nv_reservedSMEM_offset_0_alias
	.size		__nv_reservedSMEM_offset_0_alias, 0, 64
	.other		__nv_reservedSMEM_offset_0_alias,@"STO_CUDA_RESERVED_SHARED STV_DEFAULT"
__nv_reservedSMEM_offset_0_alias:
	.zero		0
	.zero		64


//--------------------- .nv.constant0._Z12vecAddKernelPfS_S_i --------------------------
	.section	.nv.constant0._Z12vecAddKernelPfS_S_i,"a",@progbits
	.sectionflags	@""
	.align	4
.nv.constant0._Z12vecAddKernelPfS_S_i:
	.zero		924


//--------------------- SYMBOLS --------------------------

	.type		.nv.reservedSmem.offset0,@object
	.size		.nv.reservedSmem.offset0,0x4
